//
// Generated by NVIDIA NVVM Compiler
//
// Compiler Build ID: CL-36424714
// Cuda compilation tools, release 13.0, V13.0.88
// Based on NVVM 20.0.0
//

.version 9.0
.target sm_100
.address_size 64

	// .globl	_Z3minPiS_

.visible .entry _Z3minPiS_(
	.param .u64 .ptr .align 1 _Z3minPiS__param_0,
	.param .u64 .ptr .align 1 _Z3minPiS__param_1
)
{
	.reg .pred 	%p<2>;
	.reg .b32 	%r<42>;
	.reg .b64 	%rd<15>;

	ld.param.u64 	%rd5, [_Z3minPiS__param_0];
	ld.param.u64 	%rd4, [_Z3minPiS__param_1];
	cvta.to.global.u64 	%rd6, %rd5;
	mov.u32 	%r1, %tid.x;
	mul.lo.s32 	%r8, %r1, 1000000;
	mul.wide.u32 	%rd7, %r8, 4;
	add.s64 	%rd8, %rd6, %rd7;
	ld.global.u32 	%r41, [%rd8];
	mul.wide.u32 	%rd9, %r1, 4000000;
	add.s64 	%rd10, %rd9, %rd6;
	add.s64 	%rd14, %rd10, 32;
	mov.b32 	%r40, 0;
$L__BB0_1:
	ld.global.u32 	%r9, [%rd14+-32];
	min.s32 	%r10, %r9, %r41;
	ld.global.u32 	%r11, [%rd14+-28];
	min.s32 	%r12, %r11, %r10;
	ld.global.u32 	%r13, [%rd14+-24];
	min.s32 	%r14, %r13, %r12;
	ld.global.u32 	%r15, [%rd14+-20];
	min.s32 	%r16, %r15, %r14;
	ld.global.u32 	%r17, [%rd14+-16];
	min.s32 	%r18, %r17, %r16;
	ld.global.u32 	%r19, [%rd14+-12];
	min.s32 	%r20, %r19, %r18;
	ld.global.u32 	%r21, [%rd14+-8];
	min.s32 	%r22, %r21, %r20;
	ld.global.u32 	%r23, [%rd14+-4];
	min.s32 	%r24, %r23, %r22;
	ld.global.u32 	%r25, [%rd14];
	min.s32 	%r26, %r25, %r24;
	ld.global.u32 	%r27, [%rd14+4];
	min.s32 	%r28, %r27, %r26;
	ld.global.u32 	%r29, [%rd14+8];
	min.s32 	%r30, %r29, %r28;
	ld.global.u32 	%r31, [%rd14+12];
	min.s32 	%r32, %r31, %r30;
	ld.global.u32 	%r33, [%rd14+16];
	min.s32 	%r34, %r33, %r32;
	ld.global.u32 	%r35, [%rd14+20];
	min.s32 	%r36, %r35, %r34;
	ld.global.u32 	%r37, [%rd14+24];
	min.s32 	%r38, %r37, %r36;
	ld.global.u32 	%r39, [%rd14+28];
	min.s32 	%r41, %r39, %r38;
	add.s32 	%r40, %r40, 16;
	add.s64 	%rd14, %rd14, 64;
	setp.ne.s32 	%p1, %r40, 1000000;
	@%p1 bra 	$L__BB0_1;
	cvta.to.global.u64 	%rd11, %rd4;
	mul.wide.u32 	%rd12, %r1, 4;
	add.s64 	%rd13, %rd11, %rd12;
	st.global.u32 	[%rd13], %r41;
	ret;

}


// ===== COMPILED SASS (sm_100) =====

	.target	sm_100

	.elftype	@"ET_EXEC"


//--------------------- .note.nv.tkinfo           --------------------------
	.section	.note.nv.tkinfo,"",@"SHT_NOTE"
	.sectionflags	@"SHF_NOTE_NV_TKINFO"
	.tkinfo
        /*0018*/ 	.word	0x00000002
        /*0030*/ 	.string	""
        /*0030*/ 	.string	"ptxas"
        /*0030*/ 	.string	"Cuda compilation tools, release 13.0, V13.0.88"
        /*0030*/ 	.string	"Build cuda_13.0.r13.0/compiler.36424714_0"
        /*0030*/ 	.string	"-arch sm_100 -m 64 "



//--------------------- .note.nv.cuinfo           --------------------------
	.section	.note.nv.cuinfo,"",@"SHT_NOTE"
	.sectionflags	@"SHF_NOTE_NV_CUINFO"
        /*0018*/ 	.short	0x0002
        /*001a*/ 	.short	0x0064
        /*001c*/ 	.short	0x0082
	.zero		2


//--------------------- .nv.info                  --------------------------
	.section	.nv.info,"",@"SHT_CUDA_INFO"
	.align	4


	//----- nvinfo : EIATTR_REGCOUNT
	.align		4
        /*0000*/ 	.byte	0x04, 0x2f
        /*0002*/ 	.short	(.L_1 - .L_0)
	.align		4
.L_0:
        /*0004*/ 	.word	index@(_Z3minPiS_)
        /*0008*/ 	.word	0x0000001d


	//----- nvinfo : EIATTR_FRAME_SIZE
	.align		4
.L_1:
        /*000c*/ 	.byte	0x04, 0x11
        /*000e*/ 	.short	(.L_3 - .L_2)
	.align		4
.L_2:
        /*0010*/ 	.word	index@(_Z3minPiS_)
        /*0014*/ 	.word	0x00000000


	//----- nvinfo : EIATTR_MIN_STACK_SIZE
	.align		4
.L_3:
        /*0018*/ 	.byte	0x04, 0x12
        /*001a*/ 	.short	(.L_5 - .L_4)
	.align		4
.L_4:
        /*001c*/ 	.word	index@(_Z3minPiS_)
        /*0020*/ 	.word	0x00000000
.L_5:


//--------------------- .nv.compat                --------------------------
	.section	.nv.compat,"",@"SHT_CUDA_COMPAT_INFO"
	.align	4
        /*0000*/ 	.byte	0x02, 0x09, 0x00, 0x00, 0x02, 0x02, 0x01, 0x00, 0x02, 0x05, 0x05, 0x00, 0x03, 0x07, 0x01, 0x01
        /*0010*/ 	.byte	0x02, 0x03, 0x00, 0x00, 0x02, 0x06, 0x01, 0x00, 0x04, 0x0b, 0x08, 0x00, 0x09, 0x00, 0x00, 0x00
        /*0020*/ 	.byte	0x00, 0x00, 0x00, 0x00


//--------------------- .nv.info._Z3minPiS_       --------------------------
	.section	.nv.info._Z3minPiS_,"",@"SHT_CUDA_INFO"
	.sectionflags	@""
	.align	4


	//----- nvinfo : EIATTR_CUDA_API_VERSION
	.align		4
        /*0000*/ 	.byte	0x04, 0x37
        /*0002*/ 	.short	(.L_7 - .L_6)
.L_6:
        /*0004*/ 	.word	0x00000082


	//----- nvinfo : EIATTR_KPARAM_INFO
	.align		4
.L_7:
        /*0008*/ 	.byte	0x04, 0x17
        /*000a*/ 	.short	(.L_9 - .L_8)
.L_8:
        /*000c*/ 	.word	0x00000000
        /*0010*/ 	.short	0x0001
        /*0012*/ 	.short	0x0008
        /*0014*/ 	.byte	0x00, 0xf5, 0x21, 0x00


	//----- nvinfo : EIATTR_KPARAM_INFO
	.align		4
.L_9:
        /*0018*/ 	.byte	0x04, 0x17
        /*001a*/ 	.short	(.L_11 - .L_10)
.L_10:
        /*001c*/ 	.word	0x00000000
        /*0020*/ 	.short	0x0000
        /*0022*/ 	.short	0x0000
        /*0024*/ 	.byte	0x00, 0xf5, 0x21, 0x00


	//----- nvinfo : EIATTR_SPARSE_MMA_MASK
	.align		4
.L_11:
        /*0028*/ 	.byte	0x03, 0x50
        /*002a*/ 	.short	0x0000


	//----- nvinfo : EIATTR_MAXREG_COUNT
	.align		4
        /*002c*/ 	.byte	0x03, 0x1b
        /*002e*/ 	.short	0x00ff


	//----- nvinfo : EIATTR_MERCURY_ISA_VERSION
	.align		4
        /*0030*/ 	.byte	0x03, 0x5f
        /*0032*/ 	.short	0x0101


	//----- nvinfo : EIATTR_VRC_CTA_INIT_COUNT
	.align		4
        /*0034*/ 	.byte	0x02, 0x4a
	.zero		1
	.zero		1


	//----- nvinfo : EIATTR_EXIT_INSTR_OFFSETS
	.align		4
        /*0038*/ 	.byte	0x04, 0x1c
        /*003a*/ 	.short	(.L_13 - .L_12)


	//   ....[0]....
.L_12:
        /*003c*/ 	.word	0x000008b0


	//----- nvinfo : EIATTR_CBANK_PARAM_SIZE
	.align		4
.L_13:
        /*0040*/ 	.byte	0x03, 0x19
        /*0042*/ 	.short	0x0010


	//----- nvinfo : EIATTR_PARAM_CBANK
	.align		4
        /*0044*/ 	.byte	0x04, 0x0a
        /*0046*/ 	.short	(.L_15 - .L_14)
	.align		4
.L_14:
        /*0048*/ 	.word	index@(.nv.constant0._Z3minPiS_)
        /*004c*/ 	.short	0x0380
        /*004e*/ 	.short	0x0010


	//----- nvinfo : EIATTR_SW_WAR
	.align		4
.L_15:
        /*0050*/ 	.byte	0x04, 0x36
        /*0052*/ 	.short	(.L_17 - .L_16)
.L_16:
        /*0054*/ 	.word	0x00000008
.L_17:


//--------------------- .nv.callgraph             --------------------------
	.section	.nv.callgraph,"",@"SHT_CUDA_CALLGRAPH"
	.align	4
	.sectionentsize	8
	.align		4
        /*0000*/ 	.word	0x00000000
	.align		4
        /*0004*/ 	.word	0xffffffff
	.align		4
        /*0008*/ 	.word	0x00000000
	.align		4
        /*000c*/ 	.word	0xfffffffe
	.align		4
        /*0010*/ 	.word	0x00000000
	.align		4
        /*0014*/ 	.word	0xfffffffd
	.align		4
        /*0018*/ 	.word	0x00000000
	.align		4
        /*001c*/ 	.word	0xfffffffc


//--------------------- .text._Z3minPiS_          --------------------------
	.section	.text._Z3minPiS_,"ax",@progbits
	.align	128
        .global         _Z3minPiS_
        .type           _Z3minPiS_,@function
        .size           _Z3minPiS_,(.L_x_2 - _Z3minPiS_)
        .other          _Z3minPiS_,@"STO_CUDA_ENTRY STV_DEFAULT"
_Z3minPiS_:
.text._Z3minPiS_:
[----:B------:R-:W-:Y:S01]  /*0000*/  LDC R1, c[0x0][0x37c] ;  /* 0x0000df00ff017b82 */ /* 0x000fe20000000800 */
[----:B------:R-:W0:Y:S07]  /*0010*/  S2R R0, SR_TID.X ;  /* 0x0000000000007919 */ /* 0x000e2e0000002100 */
[----:B------:R-:W1:Y:S01]  /*0020*/  LDC.64 R2, c[0x0][0x380] ;  /* 0x0000e000ff027b82 */ /* 0x000e620000000a00 */
[----:B------:R-:W2:Y:S01]  /*0030*/  LDCU.64 UR6, c[0x0][0x358] ;  /* 0x00006b00ff0677ac */ /* 0x000ea20008000a00 */
[----:B0-----:R-:W-:-:S04]  /*0040*/  IMAD R9, R0, 0xf4240, RZ ;  /* 0x000f424000097824 */ /* 0x001fc800078e02ff */
[----:B-1----:R-:W-:-:S06]  /*0050*/  IMAD.WIDE.U32 R8, R9, 0x4, R2 ;  /* 0x0000000409087825 */ /* 0x002fcc00078e0002 */
[----:B--2---:R0:W5:Y:S01]  /*0060*/  LDG.E R8, desc[UR6][R8.64] ;  /* 0x0000000608087981 */ /* 0x004162000c1e1900 */
[----:B------:R-:W-:Y:S01]  /*0070*/  IMAD.WIDE.U32 R2, R0, 0x3d0900, R2 ;  /* 0x003d090000027825 */ /* 0x000fe200078e0002 */
[----:B------:R-:W-:Y:S02]  /*0080*/  UMOV UR4, URZ ;  /* 0x000000ff00047c82 */ /* 0x000fe40008000000 */
[----:B------:R-:W-:-:S05]  /*0090*/  IADD3 R2, P0, PT, R2, 0x20, RZ ;  /* 0x0000002002027810 */ /* 0x000fca0007f1e0ff */
[----:B------:R-:W-:-:S08]  /*00a0*/  IMAD.X R3, RZ, RZ, R3, P0 ;  /* 0x000000ffff037224 */ /* 0x000fd000000e0603 */
.L_x_0:
[----:B0-----:R-:W2:Y:S04]  /*00b0*/  LDG.E R9, desc[UR6][R2.64+-0x20] ;  /* 0xffffe00602097981 */ /* 0x001ea8000c1e1900 */
[----:B------:R-:W2:Y:S04]  /*00c0*/  LDG.E R10, desc[UR6][R2.64+-0x1c] ;  /* 0xffffe406020a7981 */ /* 0x000ea8000c1e1900 */
[----:B------:R-:W3:Y:S04]  /*00d0*/  LDG.E R11, desc[UR6][R2.64+-0x18] ;  /* 0xffffe806020b7981 */ /* 0x000ee8000c1e1900 */
[----:B------:R-:W3:Y:S04]  /*00e0*/  LDG.E R22, desc[UR6][R2.64+-0x14] ;  /* 0xffffec0602167981 */ /* 0x000ee8000c1e1900 */
[----:B------:R-:W4:Y:S04]  /*00f0*/  LDG.E R13, desc[UR6][R2.64+-0x10] ;  /* 0xfffff006020d7981 */ /* 0x000f28000c1e1900 */
        /* <DEDUP_REMOVED lines=15> */
[----:B------:R-:W4:Y:S01]  /*01f0*/  LDG.E R23, desc[UR6][R2.64+0x64] ;  /* 0x0000640602177981 */ /* 0x000f22000c1e1900 */
[----:B--2--5:R-:W-:-:S03]  /*0200*/  VIMNMX3 R10, R9, R8, R10, PT ;  /* 0x00000008090a720f */ /* 0x024fc6000380010a */
[----:B------:R-:W2:Y:S04]  /*0210*/  LDG.E R8, desc[UR6][R2.64+0x30] ;  /* 0x0000300602087981 */ /* 0x000ea8000c1e1900 */
[----:B------:R-:W2:Y:S01]  /*0220*/  LDG.E R9, desc[UR6][R2.64+0x34] ;  /* 0x0000340602097981 */ /* 0x000ea2000c1e1900 */
[----:B---3--:R-:W-:-:S03]  /*0230*/  VIMNMX3 R22, R11, R10, R22, PT ;  /* 0x0000000a0b16720f */ /* 0x008fc60003800116 */
[----:B------:R-:W3:Y:S04]  /*0240*/  LDG.E R10, desc[UR6][R2.64+0x38] ;  /* 0x00003806020a7981 */ /* 0x000ee8000c1e1900 */
[----:B------:R-:W3:Y:S01]  /*0250*/  LDG.E R11, desc[UR6][R2.64+0x3c] ;  /* 0x00003c06020b7981 */ /* 0x000ee2000c1e1900 */
[----:B----4-:R-:W-:-:S03]  /*0260*/  VIMNMX3 R22, R13, R22, R12, PT ;  /* 0x000000160d16720f */ /* 0x010fc6000380010c */
[----:B------:R-:W4:Y:S04]  /*0270*/  LDG.E R12, desc[UR6][R2.64+0x40] ;  /* 0x00004006020c7981 */ /* 0x000f28000c1e1900 */
[----:B------:R-:W4:Y:S01]  /*0280*/  LDG.E R13, desc[UR6][R2.64+0x44] ;  /* 0x00004406020d7981 */ /* 0x000f22000c1e1900 */
[----:B------:R-:W-:-:S03]  /*0290*/  VIMNMX3 R22, R14, R22, R15, PT ;  /* 0x000000160e16720f */ /* 0x000fc6000380010f */
[----:B------:R-:W4:Y:S04]  /*02a0*/  LDG.E R14, desc[UR6][R2.64+0x48] ;  /* 0x00004806020e7981 */ /* 0x000f28000c1e1900 */
[----:B------:R-:W4:Y:S01]  /*02b0*/  LDG.E R15, desc[UR6][R2.64+0x4c] ;  /* 0x00004c06020f7981 */ /* 0x000f22000c1e1900 */
[----:B------:R-:W-:-:S03]  /*02c0*/  VIMNMX3 R22, R16, R22, R17, PT ;  /* 0x000000161016720f */ /* 0x000fc60003800111 */
[----:B------:R-:W4:Y:S04]  /*02d0*/  LDG.E R16, desc[UR6][R2.64+0x50] ;  /* 0x0000500602107981 */ /* 0x000f28000c1e1900 */
[----:B------:R-:W4:Y:S01]  /*02e0*/  LDG.E R17, desc[UR6][R2.64+0x54] ;  /* 0x0000540602117981 */ /* 0x000f22000c1e1900 */
[----:B------:R-:W-:-:S03]  /*02f0*/  VIMNMX3 R26, R20, R22, R21, PT ;  /* 0x00000016141a720f */ /* 0x000fc60003800115 */
[----:B------:R-:W4:Y:S04]  /*0300*/  LDG.E R20, desc[UR6][R2.64+0x58] ;  /* 0x0000580602147981 */ /* 0x000f28000c1e1900 */
[----:B------:R-:W4:Y:S04]  /*0310*/  LDG.E R21, desc[UR6][R2.64+0x5c] ;  /* 0x00005c0602157981 */ /* 0x000f28000c1e1900 */
[----:B------:R-:W4:Y:S01]  /*0320*/  LDG.E R22, desc[UR6][R2.64+0x60] ;  /* 0x0000600602167981 */ /* 0x000f22000c1e1900 */
[----:B------:R-:W-:-:S03]  /*0330*/  VIMNMX3 R26, R18, R26, R19, PT ;  /* 0x0000001a121a720f */ /* 0x000fc60003800113 */
[----:B------:R-:W4:Y:S04]  /*0340*/  LDG.E R18, desc[UR6][R2.64+0x68] ;  /* 0x0000680602127981 */ /* 0x000f28000c1e1900 */
[----:B------:R-:W4:Y:S01]  /*0350*/  LDG.E R19, desc[UR6][R2.64+0x6c] ;  /* 0x00006c0602137981 */ /* 0x000f22000c1e1900 */
[----:B------:R-:W-:-:S03]  /*0360*/  VIMNMX3 R4, R4, R26, R5, PT ;  /* 0x0000001a0404720f */ /* 0x000fc60003800105 */
[----:B------:R-:W4:Y:S01]  /*0370*/  LDG.E R5, desc[UR6][R2.64+0x74] ;  /* 0x0000740602057981 */ /* 0x000f22000c1e1900 */
[----:B------:R-:W-:-:S03]  /*0380*/  VIMNMX3 R24, R24, R4, R25, PT ;  /* 0x000000041818720f */ /* 0x000fc60003800119 */
[----:B------:R-:W4:Y:S04]  /*0390*/  LDG.E R4, desc[UR6][R2.64+0x70] ;  /* 0x0000700602047981 */ /* 0x000f28000c1e1900 */
[----:B------:R-:W4:Y:S01]  /*03a0*/  LDG.E R25, desc[UR6][R2.64+0xb4] ;  /* 0x0000b40602197981 */ /* 0x000f22000c1e1900 */
[----:B------:R-:W-:-:S03]  /*03b0*/  VIMNMX3 R24, R6, R24, R7, PT ;  /* 0x000000180618720f */ /* 0x000fc60003800107 */
[----:B------:R-:W4:Y:S04]  /*03c0*/  LDG.E R6, desc[UR6][R2.64+0x78] ;  /* 0x0000780602067981 */ /* 0x000f28000c1e1900 */
[----:B------:R-:W4:Y:S01]  /*03d0*/  LDG.E R7, desc[UR6][R2.64+0x7c] ;  /* 0x00007c0602077981 */ /* 0x000f22000c1e1900 */
[----:B--2---:R-:W-:-:S03]  /*03e0*/  VIMNMX3 R24, R8, R24, R9, PT ;  /* 0x000000180818720f */ /* 0x004fc60003800109 */
        /* <DEDUP_REMOVED lines=55> */
[----:B------:R-:W4:Y:S04]  /*0760*/  LDG.E R19, desc[UR6][R2.64+0x118] ;  /* 0x0001180602137981 */ /* 0x000f28000c1e1900 */
[----:B------:R0:W4:Y:S01]  /*0770*/  LDG.E R18, desc[UR6][R2.64+0x11c] ;  /* 0x00011c0602127981 */ /* 0x000122000c1e1900 */
[----:B------:R-:W-:Y:S01]  /*0780*/  VIMNMX3 R4, R5, R26, R4, PT ;  /* 0x0000001a0504720f */ /* 0x000fe20003800104 */
[----:B------:R-:W-:-:S04]  /*0790*/  UIADD3 UR4, UPT, UPT, UR4, 0x50, URZ ;  /* 0x0000005004047890 */ /* 0x000fc8000fffe0ff */
[----:B------:R-:W-:Y:S01]  /*07a0*/  UISETP.NE.AND UP0, UPT, UR4, 0xf4240, UPT ;  /* 0x000f42400400788c */ /* 0x000fe2000bf05270 */
[----:B0-----:R-:W-:-:S05]  /*07b0*/  IADD3 R2, P0, PT, R2, 0x140, RZ ;  /* 0x0000014002027810 */ /* 0x001fca0007f1e0ff */
[----:B------:R-:W-:Y:S01]  /*07c0*/  IMAD.X R3, RZ, RZ, R3, P0 ;  /* 0x000000ffff037224 */ /* 0x000fe200000e0603 */
[----:B--2---:R-:W-:-:S04]  /*07d0*/  VIMNMX3 R4, R6, R4, R7, PT ;  /* 0x000000040604720f */ /* 0x004fc80003800107 */
[----:B---3--:R-:W-:-:S04]  /*07e0*/  VIMNMX3 R4, R8, R4, R9, PT ;  /* 0x000000040804720f */ /* 0x008fc80003800109 */
[----:B----4-:R-:W-:-:S04]  /*07f0*/  VIMNMX3 R10, R10, R4, R11, PT ;  /* 0x000000040a0a720f */ /* 0x010fc8000380010b */
[----:B------:R-:W-:-:S04]  /*0800*/  VIMNMX3 R10, R12, R10, R13, PT ;  /* 0x0000000a0c0a720f */ /* 0x000fc8000380010d */
[----:B------:R-:W-:-:S04]  /*0810*/  VIMNMX3 R10, R14, R10, R15, PT ;  /* 0x0000000a0e0a720f */ /* 0x000fc8000380010f */
[----:B------:R-:W-:-:S04]  /*0820*/  VIMNMX3 R10, R16, R10, R17, PT ;  /* 0x0000000a100a720f */ /* 0x000fc80003800111 */
[----:B------:R-:W-:-:S04]  /*0830*/  VIMNMX3 R10, R20, R10, R21, PT ;  /* 0x0000000a140a720f */ /* 0x000fc80003800115 */
[----:B------:R-:W-:-:S04]  /*0840*/  VIMNMX3 R10, R24, R10, R25, PT ;  /* 0x0000000a180a720f */ /* 0x000fc80003800119 */
[----:B------:R-:W-:-:S04]  /*0850*/  VIMNMX3 R10, R23, R10, R22, PT ;  /* 0x0000000a170a720f */ /* 0x000fc80003800116 */
[----:B------:R-:W-:Y:S01]  /*0860*/  VIMNMX3 R8, R19, R10, R18, PT ;  /* 0x0000000a1308720f */ /* 0x000fe20003800112 */
[----:B------:R-:W-:Y:S06]  /*0870*/  BRA.U UP0, `(.L_x_0) ;  /* 0xfffffff9000c7547 */ /* 0x000fec000b83ffff */
[----:B------:R-:W0:Y:S02]  /*0880*/  LDC.64 R2, c[0x0][0x388] ;  /* 0x0000e200ff027b82 */ /* 0x000e240000000a00 */
[----:B0-----:R-:W-:-:S05]  /*0890*/  IMAD.WIDE.U32 R2, R0, 0x4, R2 ;  /* 0x0000000400027825 */ /* 0x001fca00078e0002 */
[----:B------:R-:W-:Y:S01]  /*08a0*/  STG.E desc[UR6][R2.64], R8 ;  /* 0x0000000802007986 */ /* 0x000fe2000c101906 */
[----:B------:R-:W-:Y:S05]  /*08b0*/  EXIT ;  /* 0x000000000000794d */ /* 0x000fea0003800000 */
.L_x_1:
[----:B------:R-:W-:-:S00]  /*08c0*/  BRA `(.L_x_1) ;  /* 0xfffffffc00fc7947 */ /* 0x000fc0000383ffff */
[----:B------:R-:W-:-:S00]  /*08d0*/  NOP ;  /* 0x0000000000007918 */ /* 0x000fc00000000000 */
        /* <DEDUP_REMOVED lines=10> */
.L_x_2:


//--------------------- .nv.shared.reserved.0     --------------------------
	.section	.nv.shared.reserved.0,"aw",@nobits
	.weak		__nv_reservedSMEM_offset_0_alias
	.size		__nv_reservedSMEM_offset_0_alias, 0, 64
	.other		__nv_reservedSMEM_offset_0_alias,@"STO_CUDA_RESERVED_SHARED STV_DEFAULT"
__nv_reservedSMEM_offset_0_alias:
	.zero		0
	.zero		64


//--------------------- .nv.constant0._Z3minPiS_  --------------------------
	.section	.nv.constant0._Z3minPiS_,"a",@progbits
	.sectionflags	@""
	.align	4
.nv.constant0._Z3minPiS_:
	.zero		912


//--------------------- SYMBOLS --------------------------

	.type		.nv.reservedSmem.offset0,@object
	.size		.nv.reservedSmem.offset0,0x4
